//
// Generated by NVIDIA NVVM Compiler
//
// Compiler Build ID: CL-36424714
// Cuda compilation tools, release 13.0, V13.0.88
// Based on NVVM 20.0.0
//

.version 9.0
.target sm_100
.address_size 64

	// .globl	_Z10vector_addPKfS0_Pfi

.visible .entry _Z10vector_addPKfS0_Pfi(
	.param .u64 .ptr .align 1 _Z10vector_addPKfS0_Pfi_param_0,
	.param .u64 .ptr .align 1 _Z10vector_addPKfS0_Pfi_param_1,
	.param .u64 .ptr .align 1 _Z10vector_addPKfS0_Pfi_param_2,
	.param .u32 _Z10vector_addPKfS0_Pfi_param_3
)
{
	.reg .pred 	%p<3>;
	.reg .b32 	%r<11>;
	.reg .b32 	%f<4>;
	.reg .b64 	%rd<11>;

	ld.param.u64 	%rd4, [_Z10vector_addPKfS0_Pfi_param_0];
	ld.param.u64 	%rd5, [_Z10vector_addPKfS0_Pfi_param_1];
	ld.param.u64 	%rd6, [_Z10vector_addPKfS0_Pfi_param_2];
	ld.param.u32 	%r6, [_Z10vector_addPKfS0_Pfi_param_3];
	mov.u32 	%r7, %ctaid.x;
	mov.u32 	%r1, %ntid.x;
	mov.u32 	%r8, %tid.x;
	mad.lo.s32 	%r10, %r7, %r1, %r8;
	setp.ge.s32 	%p1, %r10, %r6;
	@%p1 bra 	$L__BB0_3;
	mov.u32 	%r9, %nctaid.x;
	mul.lo.s32 	%r3, %r1, %r9;
	cvta.to.global.u64 	%rd1, %rd4;
	cvta.to.global.u64 	%rd2, %rd5;
	cvta.to.global.u64 	%rd3, %rd6;
$L__BB0_2:
	mul.wide.s32 	%rd7, %r10, 4;
	add.s64 	%rd8, %rd1, %rd7;
	ld.global.nc.f32 	%f1, [%rd8];
	add.s64 	%rd9, %rd2, %rd7;
	ld.global.nc.f32 	%f2, [%rd9];
	add.f32 	%f3, %f1, %f2;
	add.s64 	%rd10, %rd3, %rd7;
	st.global.f32 	[%rd10], %f3;
	add.s32 	%r10, %r10, %r3;
	setp.lt.s32 	%p2, %r10, %r6;
	@%p2 bra 	$L__BB0_2;
$L__BB0_3:
	ret;

}


// ===== COMPILED SASS (sm_100) =====

	.target	sm_100

	.elftype	@"ET_EXEC"


//--------------------- .note.nv.tkinfo           --------------------------
	.section	.note.nv.tkinfo,"",@"SHT_NOTE"
	.sectionflags	@"SHF_NOTE_NV_TKINFO"
	.tkinfo
        /*0018*/ 	.word	0x00000002
        /*0030*/ 	.string	""
        /*0030*/ 	.string	"ptxas"
        /*0030*/ 	.string	"Cuda compilation tools, release 13.0, V13.0.88"
        /*0030*/ 	.string	"Build cuda_13.0.r13.0/compiler.36424714_0"
        /*0030*/ 	.string	"-arch sm_100 -m 64 "



//--------------------- .note.nv.cuinfo           --------------------------
	.section	.note.nv.cuinfo,"",@"SHT_NOTE"
	.sectionflags	@"SHF_NOTE_NV_CUINFO"
        /*0018*/ 	.short	0x0002
        /*001a*/ 	.short	0x0064
        /*001c*/ 	.short	0x0082
	.zero		2


//--------------------- .nv.info                  --------------------------
	.section	.nv.info,"",@"SHT_CUDA_INFO"
	.align	4


	//----- nvinfo : EIATTR_REGCOUNT
	.align		4
        /*0000*/ 	.byte	0x04, 0x2f
        /*0002*/ 	.short	(.L_1 - .L_0)
	.align		4
.L_0:
        /*0004*/ 	.word	index@(_Z10vector_addPKfS0_Pfi)
        /*0008*/ 	.word	0x00000014


	//----- nvinfo : EIATTR_FRAME_SIZE
	.align		4
.L_1:
        /*000c*/ 	.byte	0x04, 0x11
        /*000e*/ 	.short	(.L_3 - .L_2)
	.align		4
.L_2:
        /*0010*/ 	.word	index@(_Z10vector_addPKfS0_Pfi)
        /*0014*/ 	.word	0x00000000


	//----- nvinfo : EIATTR_MIN_STACK_SIZE
	.align		4
.L_3:
        /*0018*/ 	.byte	0x04, 0x12
        /*001a*/ 	.short	(.L_5 - .L_4)
	.align		4
.L_4:
        /*001c*/ 	.word	index@(_Z10vector_addPKfS0_Pfi)
        /*0020*/ 	.word	0x00000000
.L_5:


//--------------------- .nv.compat                --------------------------
	.section	.nv.compat,"",@"SHT_CUDA_COMPAT_INFO"
	.align	4
        /*0000*/ 	.byte	0x02, 0x09, 0x00, 0x00, 0x02, 0x02, 0x01, 0x00, 0x02, 0x05, 0x05, 0x00, 0x03, 0x07, 0x01, 0x01
        /*0010*/ 	.byte	0x02, 0x03, 0x00, 0x00, 0x02, 0x06, 0x01, 0x00, 0x04, 0x0b, 0x08, 0x00, 0x09, 0x00, 0x00, 0x00
        /*0020*/ 	.byte	0x00, 0x00, 0x00, 0x00


//--------------------- .nv.info._Z10vector_addPKfS0_Pfi --------------------------
	.section	.nv.info._Z10vector_addPKfS0_Pfi,"",@"SHT_CUDA_INFO"
	.sectionflags	@""
	.align	4


	//----- nvinfo : EIATTR_CUDA_API_VERSION
	.align		4
        /*0000*/ 	.byte	0x04, 0x37
        /*0002*/ 	.short	(.L_7 - .L_6)
.L_6:
        /*0004*/ 	.word	0x00000082


	//----- nvinfo : EIATTR_KPARAM_INFO
	.align		4
.L_7:
        /*0008*/ 	.byte	0x04, 0x17
        /*000a*/ 	.short	(.L_9 - .L_8)
.L_8:
        /*000c*/ 	.word	0x00000000
        /*0010*/ 	.short	0x0003
        /*0012*/ 	.short	0x0018
        /*0014*/ 	.byte	0x00, 0xf0, 0x11, 0x00


	//----- nvinfo : EIATTR_KPARAM_INFO
	.align		4
.L_9:
        /*0018*/ 	.byte	0x04, 0x17
        /*001a*/ 	.short	(.L_11 - .L_10)
.L_10:
        /*001c*/ 	.word	0x00000000
        /*0020*/ 	.short	0x0002
        /*0022*/ 	.short	0x0010
        /*0024*/ 	.byte	0x00, 0xf5, 0x21, 0x00


	//----- nvinfo : EIATTR_KPARAM_INFO
	.align		4
.L_11:
        /*0028*/ 	.byte	0x04, 0x17
        /*002a*/ 	.short	(.L_13 - .L_12)
.L_12:
        /*002c*/ 	.word	0x00000000
        /*0030*/ 	.short	0x0001
        /*0032*/ 	.short	0x0008
        /*0034*/ 	.byte	0x00, 0xf5, 0x21, 0x00


	//----- nvinfo : EIATTR_KPARAM_INFO
	.align		4
.L_13:
        /*0038*/ 	.byte	0x04, 0x17
        /*003a*/ 	.short	(.L_15 - .L_14)
.L_14:
        /*003c*/ 	.word	0x00000000
        /*0040*/ 	.short	0x0000
        /*0042*/ 	.short	0x0000
        /*0044*/ 	.byte	0x00, 0xf5, 0x21, 0x00


	//----- nvinfo : EIATTR_SPARSE_MMA_MASK
	.align		4
.L_15:
        /*0048*/ 	.byte	0x03, 0x50
        /*004a*/ 	.short	0x0000


	//----- nvinfo : EIATTR_MAXREG_COUNT
	.align		4
        /*004c*/ 	.byte	0x03, 0x1b
        /*004e*/ 	.short	0x00ff


	//----- nvinfo : EIATTR_MERCURY_ISA_VERSION
	.align		4
        /*0050*/ 	.byte	0x03, 0x5f
        /*0052*/ 	.short	0x0101


	//----- nvinfo : EIATTR_VRC_CTA_INIT_COUNT
	.align		4
        /*0054*/ 	.byte	0x02, 0x4a
	.zero		1
	.zero		1


	//----- nvinfo : EIATTR_EXIT_INSTR_OFFSETS
	.align		4
        /*0058*/ 	.byte	0x04, 0x1c
        /*005a*/ 	.short	(.L_17 - .L_16)


	//   ....[0]....
.L_16:
        /*005c*/ 	.word	0x00000070


	//   ....[1]....
        /*0060*/ 	.word	0x00000180


	//----- nvinfo : EIATTR_CRS_STACK_SIZE
	.align		4
.L_17:
        /*0064*/ 	.byte	0x04, 0x1e
        /*0066*/ 	.short	(.L_19 - .L_18)
.L_18:
        /*0068*/ 	.word	0x00000000


	//----- nvinfo : EIATTR_CBANK_PARAM_SIZE
	.align		4
.L_19:
        /*006c*/ 	.byte	0x03, 0x19
        /*006e*/ 	.short	0x001c


	//----- nvinfo : EIATTR_PARAM_CBANK
	.align		4
        /*0070*/ 	.byte	0x04, 0x0a
        /*0072*/ 	.short	(.L_21 - .L_20)
	.align		4
.L_20:
        /*0074*/ 	.word	index@(.nv.constant0._Z10vector_addPKfS0_Pfi)
        /*0078*/ 	.short	0x0380
        /*007a*/ 	.short	0x001c


	//----- nvinfo : EIATTR_SW_WAR
	.align		4
.L_21:
        /*007c*/ 	.byte	0x04, 0x36
        /*007e*/ 	.short	(.L_23 - .L_22)
.L_22:
        /*0080*/ 	.word	0x00000008
.L_23:


//--------------------- .nv.callgraph             --------------------------
	.section	.nv.callgraph,"",@"SHT_CUDA_CALLGRAPH"
	.align	4
	.sectionentsize	8
	.align		4
        /*0000*/ 	.word	0x00000000
	.align		4
        /*0004*/ 	.word	0xffffffff
	.align		4
        /*0008*/ 	.word	0x00000000
	.align		4
        /*000c*/ 	.word	0xfffffffe
	.align		4
        /*0010*/ 	.word	0x00000000
	.align		4
        /*0014*/ 	.word	0xfffffffd
	.align		4
        /*0018*/ 	.word	0x00000000
	.align		4
        /*001c*/ 	.word	0xfffffffc


//--------------------- .text._Z10vector_addPKfS0_Pfi --------------------------
	.section	.text._Z10vector_addPKfS0_Pfi,"ax",@progbits
	.align	128
        .global         _Z10vector_addPKfS0_Pfi
        .type           _Z10vector_addPKfS0_Pfi,@function
        .size           _Z10vector_addPKfS0_Pfi,(.L_x_2 - _Z10vector_addPKfS0_Pfi)
        .other          _Z10vector_addPKfS0_Pfi,@"STO_CUDA_ENTRY STV_DEFAULT"
_Z10vector_addPKfS0_Pfi:
.text._Z10vector_addPKfS0_Pfi:
[----:B------:R-:W-:Y:S01]  /*0000*/  LDC R1, c[0x0][0x37c] ;  /* 0x0000df00ff017b82 */ /* 0x000fe20000000800 */
[----:B------:R-:W0:Y:S07]  /*0010*/  S2R R0, SR_TID.X ;  /* 0x0000000000007919 */ /* 0x000e2e0000002100 */
[----:B------:R-:W0:Y:S01]  /*0020*/  S2UR UR4, SR_CTAID.X ;  /* 0x00000000000479c3 */ /* 0x000e220000002500 */
[----:B------:R-:W1:Y:S07]  /*0030*/  LDCU UR5, c[0x0][0x398] ;  /* 0x00007300ff0577ac */ /* 0x000e6e0008000800 */
[----:B------:R-:W0:Y:S02]  /*0040*/  LDC R15, c[0x0][0x360] ;  /* 0x0000d800ff0f7b82 */ /* 0x000e240000000800 */
[----:B0-----:R-:W-:-:S05]  /*0050*/  IMAD R0, R15, UR4, R0 ;  /* 0x000000040f007c24 */ /* 0x001fca000f8e0200 */
[----:B-1----:R-:W-:-:S13]  /*0060*/  ISETP.GE.AND P0, PT, R0, UR5, PT ;  /* 0x0000000500007c0c */ /* 0x002fda000bf06270 */
[----:B------:R-:W-:Y:S05]  /*0070*/  @P0 EXIT ;  /* 0x000000000000094d */ /* 0x000fea0003800000 */
[----:B------:R-:W0:Y:S01]  /*0080*/  LDC.64 R12, c[0x0][0x390] ;  /* 0x0000e400ff0c7b82 */ /* 0x000e220000000a00 */
[----:B------:R-:W1:Y:S01]  /*0090*/  LDCU UR4, c[0x0][0x370] ;  /* 0x00006e00ff0477ac */ /* 0x000e620008000800 */
[----:B------:R-:W2:Y:S06]  /*00a0*/  LDCU.64 UR6, c[0x0][0x358] ;  /* 0x00006b00ff0677ac */ /* 0x000eac0008000a00 */
[----:B------:R-:W3:Y:S08]  /*00b0*/  LDC.64 R8, c[0x0][0x380] ;  /* 0x0000e000ff087b82 */ /* 0x000ef00000000a00 */
[----:B------:R-:W4:Y:S01]  /*00c0*/  LDC.64 R10, c[0x0][0x388] ;  /* 0x0000e200ff0a7b82 */ /* 0x000f220000000a00 */
[----:B-1----:R-:W-:-:S07]  /*00d0*/  IMAD R15, R15, UR4, RZ ;  /* 0x000000040f0f7c24 */ /* 0x002fce000f8e02ff */
.L_x_0:
[----:B---3--:R-:W-:-:S04]  /*00e0*/  IMAD.WIDE R2, R0, 0x4, R8 ;  /* 0x0000000400027825 */ /* 0x008fc800078e0208 */
[C---:B----4-:R-:W-:Y:S02]  /*00f0*/  IMAD.WIDE R4, R0.reuse, 0x4, R10 ;  /* 0x0000000400047825 */ /* 0x050fe400078e020a */
[----:B--2---:R-:W2:Y:S04]  /*0100*/  LDG.E.CONSTANT R2, desc[UR6][R2.64] ;  /* 0x0000000602027981 */ /* 0x004ea8000c1e9900 */
[----:B------:R-:W2:Y:S01]  /*0110*/  LDG.E.CONSTANT R5, desc[UR6][R4.64] ;  /* 0x0000000604057981 */ /* 0x000ea2000c1e9900 */
[----:B01----:R-:W-:Y:S01]  /*0120*/  IMAD.WIDE R6, R0, 0x4, R12 ;  /* 0x0000000400067825 */ /* 0x003fe200078e020c */
[----:B------:R-:W-:-:S04]  /*0130*/  IADD3 R0, PT, PT, R15, R0, RZ ;  /* 0x000000000f007210 */ /* 0x000fc80007ffe0ff */
[----:B------:R-:W-:Y:S01]  /*0140*/  ISETP.GE.AND P0, PT, R0, UR5, PT ;  /* 0x0000000500007c0c */ /* 0x000fe2000bf06270 */
[----:B--2---:R-:W-:-:S05]  /*0150*/  FADD R17, R2, R5 ;  /* 0x0000000502117221 */ /* 0x004fca0000000000 */
[----:B------:R1:W-:Y:S07]  /*0160*/  STG.E desc[UR6][R6.64], R17 ;  /* 0x0000001106007986 */ /* 0x0003ee000c101906 */
[----:B------:R-:W-:Y:S05]  /*0170*/  @!P0 BRA `(.L_x_0) ;  /* 0xfffffffc00d88947 */ /* 0x000fea000383ffff */
[----:B------:R-:W-:Y:S05]  /*0180*/  EXIT ;  /* 0x000000000000794d */ /* 0x000fea0003800000 */
.L_x_1:
[----:B------:R-:W-:-:S00]  /*0190*/  BRA `(.L_x_1) ;  /* 0xfffffffc00fc7947 */ /* 0x000fc0000383ffff */
[----:B------:R-:W-:-:S00]  /*01a0*/  NOP ;  /* 0x0000000000007918 */ /* 0x000fc00000000000 */
        /* <DEDUP_REMOVED lines=13> */
.L_x_2:


//--------------------- .nv.shared.reserved.0     --------------------------
	.section	.nv.shared.reserved.0,"aw",@nobits
	.weak		__nv_reservedSMEM_offset_0_alias
	.size		__nv_reservedSMEM_offset_0_alias, 0, 64
	.other		__nv_reservedSMEM_offset_0_alias,@"STO_CUDA_RESERVED_SHARED STV_DEFAULT"
__nv_reservedSMEM_offset_0_alias:
	.zero		0
	.zero		64


//--------------------- .nv.constant0._Z10vector_addPKfS0_Pfi --------------------------
	.section	.nv.constant0._Z10vector_addPKfS0_Pfi,"a",@progbits
	.sectionflags	@""
	.align	4
.nv.constant0._Z10vector_addPKfS0_Pfi:
	.zero		924


//--------------------- SYMBOLS --------------------------

	.type		.nv.reservedSmem.offset0,@object
	.size		.nv.reservedSmem.offset0,0x4
